//
// Generated by NVIDIA NVVM Compiler
//
// Compiler Build ID: CL-36424714
// Cuda compilation tools, release 13.0, V13.0.88
// Based on NVVM 20.0.0
//

.version 9.0
.target sm_100
.address_size 64

	// .globl	_Z9addKernelPfS_S_

.visible .entry _Z9addKernelPfS_S_(
	.param .u64 .ptr .align 1 _Z9addKernelPfS_S__param_0,
	.param .u64 .ptr .align 1 _Z9addKernelPfS_S__param_1,
	.param .u64 .ptr .align 1 _Z9addKernelPfS_S__param_2
)
{
	.reg .pred 	%p<3>;
	.reg .b32 	%r<10>;
	.reg .b32 	%f<16>;
	.reg .b64 	%rd<12>;

	ld.param.u64 	%rd4, [_Z9addKernelPfS_S__param_0];
	ld.param.u64 	%rd5, [_Z9addKernelPfS_S__param_1];
	ld.param.u64 	%rd6, [_Z9addKernelPfS_S__param_2];
	cvta.to.global.u64 	%rd7, %rd6;
	mov.u32 	%r4, %tid.x;
	mov.u32 	%r5, %ctaid.x;
	mov.u32 	%r6, %ntid.x;
	mad.lo.s32 	%r1, %r5, %r6, %r4;
	mul.wide.s32 	%rd8, %r1, 4;
	add.s64 	%rd1, %rd7, %rd8;
	mov.b32 	%r7, 0;
	st.global.u32 	[%rd1], %r7;
	setp.gt.s32 	%p1, %r1, 29999;
	@%p1 bra 	$L__BB0_3;
	cvta.to.global.u64 	%rd9, %rd4;
	cvta.to.global.u64 	%rd10, %rd5;
	add.s64 	%rd2, %rd9, %rd8;
	add.s64 	%rd3, %rd10, %rd8;
	mov.b32 	%r9, 0;
	mov.f32 	%f15, 0f00000000;
$L__BB0_2:
	ld.global.f32 	%f4, [%rd2];
	ld.global.f32 	%f5, [%rd3];
	fma.rn.f32 	%f6, %f4, %f5, %f15;
	st.global.f32 	[%rd1], %f6;
	ld.global.f32 	%f7, [%rd2];
	ld.global.f32 	%f8, [%rd3];
	fma.rn.f32 	%f9, %f7, %f8, %f6;
	st.global.f32 	[%rd1], %f9;
	ld.global.f32 	%f10, [%rd2];
	ld.global.f32 	%f11, [%rd3];
	fma.rn.f32 	%f12, %f10, %f11, %f9;
	st.global.f32 	[%rd1], %f12;
	ld.global.f32 	%f13, [%rd2];
	ld.global.f32 	%f14, [%rd3];
	fma.rn.f32 	%f15, %f13, %f14, %f12;
	st.global.f32 	[%rd1], %f15;
	add.s32 	%r9, %r9, 4;
	setp.ne.s32 	%p2, %r9, 500;
	@%p2 bra 	$L__BB0_2;
$L__BB0_3:
	ret;

}


// ===== COMPILED SASS (sm_100) =====

	.target	sm_100

	.elftype	@"ET_EXEC"


//--------------------- .note.nv.tkinfo           --------------------------
	.section	.note.nv.tkinfo,"",@"SHT_NOTE"
	.sectionflags	@"SHF_NOTE_NV_TKINFO"
	.tkinfo
        /*0018*/ 	.word	0x00000002
        /*0030*/ 	.string	""
        /*0030*/ 	.string	"ptxas"
        /*0030*/ 	.string	"Cuda compilation tools, release 13.0, V13.0.88"
        /*0030*/ 	.string	"Build cuda_13.0.r13.0/compiler.36424714_0"
        /*0030*/ 	.string	"-arch sm_100 -m 64 "



//--------------------- .note.nv.cuinfo           --------------------------
	.section	.note.nv.cuinfo,"",@"SHT_NOTE"
	.sectionflags	@"SHF_NOTE_NV_CUINFO"
        /*0018*/ 	.short	0x0002
        /*001a*/ 	.short	0x0064
        /*001c*/ 	.short	0x0082
	.zero		2


//--------------------- .nv.info                  --------------------------
	.section	.nv.info,"",@"SHT_CUDA_INFO"
	.align	4


	//----- nvinfo : EIATTR_REGCOUNT
	.align		4
        /*0000*/ 	.byte	0x04, 0x2f
        /*0002*/ 	.short	(.L_1 - .L_0)
	.align		4
.L_0:
        /*0004*/ 	.word	index@(_Z9addKernelPfS_S_)
        /*0008*/ 	.word	0x00000014


	//----- nvinfo : EIATTR_FRAME_SIZE
	.align		4
.L_1:
        /*000c*/ 	.byte	0x04, 0x11
        /*000e*/ 	.short	(.L_3 - .L_2)
	.align		4
.L_2:
        /*0010*/ 	.word	index@(_Z9addKernelPfS_S_)
        /*0014*/ 	.word	0x00000000


	//----- nvinfo : EIATTR_MIN_STACK_SIZE
	.align		4
.L_3:
        /*0018*/ 	.byte	0x04, 0x12
        /*001a*/ 	.short	(.L_5 - .L_4)
	.align		4
.L_4:
        /*001c*/ 	.word	index@(_Z9addKernelPfS_S_)
        /*0020*/ 	.word	0x00000000
.L_5:


//--------------------- .nv.compat                --------------------------
	.section	.nv.compat,"",@"SHT_CUDA_COMPAT_INFO"
	.align	4
        /*0000*/ 	.byte	0x02, 0x09, 0x00, 0x00, 0x02, 0x02, 0x01, 0x00, 0x02, 0x05, 0x05, 0x00, 0x03, 0x07, 0x01, 0x01
        /*0010*/ 	.byte	0x02, 0x03, 0x00, 0x00, 0x02, 0x06, 0x01, 0x00, 0x04, 0x0b, 0x08, 0x00, 0x09, 0x00, 0x00, 0x00
        /*0020*/ 	.byte	0x00, 0x00, 0x00, 0x00


//--------------------- .nv.info._Z9addKernelPfS_S_ --------------------------
	.section	.nv.info._Z9addKernelPfS_S_,"",@"SHT_CUDA_INFO"
	.sectionflags	@""
	.align	4


	//----- nvinfo : EIATTR_CUDA_API_VERSION
	.align		4
        /*0000*/ 	.byte	0x04, 0x37
        /*0002*/ 	.short	(.L_7 - .L_6)
.L_6:
        /*0004*/ 	.word	0x00000082


	//----- nvinfo : EIATTR_KPARAM_INFO
	.align		4
.L_7:
        /*0008*/ 	.byte	0x04, 0x17
        /*000a*/ 	.short	(.L_9 - .L_8)
.L_8:
        /*000c*/ 	.word	0x00000000
        /*0010*/ 	.short	0x0002
        /*0012*/ 	.short	0x0010
        /*0014*/ 	.byte	0x00, 0xf5, 0x21, 0x00


	//----- nvinfo : EIATTR_KPARAM_INFO
	.align		4
.L_9:
        /*0018*/ 	.byte	0x04, 0x17
        /*001a*/ 	.short	(.L_11 - .L_10)
.L_10:
        /*001c*/ 	.word	0x00000000
        /*0020*/ 	.short	0x0001
        /*0022*/ 	.short	0x0008
        /*0024*/ 	.byte	0x00, 0xf5, 0x21, 0x00


	//----- nvinfo : EIATTR_KPARAM_INFO
	.align		4
.L_11:
        /*0028*/ 	.byte	0x04, 0x17
        /*002a*/ 	.short	(.L_13 - .L_12)
.L_12:
        /*002c*/ 	.word	0x00000000
        /*0030*/ 	.short	0x0000
        /*0032*/ 	.short	0x0000
        /*0034*/ 	.byte	0x00, 0xf5, 0x21, 0x00


	//----- nvinfo : EIATTR_SPARSE_MMA_MASK
	.align		4
.L_13:
        /*0038*/ 	.byte	0x03, 0x50
        /*003a*/ 	.short	0x0000


	//----- nvinfo : EIATTR_MAXREG_COUNT
	.align		4
        /*003c*/ 	.byte	0x03, 0x1b
        /*003e*/ 	.short	0x00ff


	//----- nvinfo : EIATTR_MERCURY_ISA_VERSION
	.align		4
        /*0040*/ 	.byte	0x03, 0x5f
        /*0042*/ 	.short	0x0101


	//----- nvinfo : EIATTR_VRC_CTA_INIT_COUNT
	.align		4
        /*0044*/ 	.byte	0x02, 0x4a
	.zero		1
	.zero		1


	//----- nvinfo : EIATTR_EXIT_INSTR_OFFSETS
	.align		4
        /*0048*/ 	.byte	0x04, 0x1c
        /*004a*/ 	.short	(.L_15 - .L_14)


	//   ....[0]....
.L_14:
        /*004c*/ 	.word	0x000000a0


	//   ....[1]....
        /*0050*/ 	.word	0x00001530


	//----- nvinfo : EIATTR_CBANK_PARAM_SIZE
	.align		4
.L_15:
        /*0054*/ 	.byte	0x03, 0x19
        /*0056*/ 	.short	0x0018


	//----- nvinfo : EIATTR_PARAM_CBANK
	.align		4
        /*0058*/ 	.byte	0x04, 0x0a
        /*005a*/ 	.short	(.L_17 - .L_16)
	.align		4
.L_16:
        /*005c*/ 	.word	index@(.nv.constant0._Z9addKernelPfS_S_)
        /*0060*/ 	.short	0x0380
        /*0062*/ 	.short	0x0018


	//----- nvinfo : EIATTR_SW_WAR
	.align		4
.L_17:
        /*0064*/ 	.byte	0x04, 0x36
        /*0066*/ 	.short	(.L_19 - .L_18)
.L_18:
        /*0068*/ 	.word	0x00000008
.L_19:


//--------------------- .nv.callgraph             --------------------------
	.section	.nv.callgraph,"",@"SHT_CUDA_CALLGRAPH"
	.align	4
	.sectionentsize	8
	.align		4
        /*0000*/ 	.word	0x00000000
	.align		4
        /*0004*/ 	.word	0xffffffff
	.align		4
        /*0008*/ 	.word	0x00000000
	.align		4
        /*000c*/ 	.word	0xfffffffe
	.align		4
        /*0010*/ 	.word	0x00000000
	.align		4
        /*0014*/ 	.word	0xfffffffd
	.align		4
        /*0018*/ 	.word	0x00000000
	.align		4
        /*001c*/ 	.word	0xfffffffc


//--------------------- .text._Z9addKernelPfS_S_  --------------------------
	.section	.text._Z9addKernelPfS_S_,"ax",@progbits
	.align	128
        .global         _Z9addKernelPfS_S_
        .type           _Z9addKernelPfS_S_,@function
        .size           _Z9addKernelPfS_S_,(.L_x_2 - _Z9addKernelPfS_S_)
        .other          _Z9addKernelPfS_S_,@"STO_CUDA_ENTRY STV_DEFAULT"
_Z9addKernelPfS_S_:
.text._Z9addKernelPfS_S_:
[----:B------:R-:W-:Y:S01]  /*0000*/  LDC R1, c[0x0][0x37c] ;  /* 0x0000df00ff017b82 */ /* 0x000fe20000000800 */
[----:B------:R-:W0:Y:S07]  /*0010*/  S2R R9, SR_TID.X ;  /* 0x0000000000097919 */ /* 0x000e2e0000002100 */
[----:B------:R-:W0:Y:S01]  /*0020*/  S2UR UR4, SR_CTAID.X ;  /* 0x00000000000479c3 */ /* 0x000e220000002500 */
[----:B------:R-:W1:Y:S07]  /*0030*/  LDCU.64 UR6, c[0x0][0x358] ;  /* 0x00006b00ff0677ac */ /* 0x000e6e0008000a00 */
[----:B------:R-:W0:Y:S08]  /*0040*/  LDC R0, c[0x0][0x360] ;  /* 0x0000d800ff007b82 */ /* 0x000e300000000800 */
[----:B------:R-:W2:Y:S01]  /*0050*/  LDC.64 R2, c[0x0][0x390] ;  /* 0x0000e400ff027b82 */ /* 0x000ea20000000a00 */
[----:B0-----:R-:W-:-:S05]  /*0060*/  IMAD R9, R0, UR4, R9 ;  /* 0x0000000400097c24 */ /* 0x001fca000f8e0209 */
[C---:B------:R-:W-:Y:S01]  /*0070*/  ISETP.GT.AND P0, PT, R9.reuse, 0x752f, PT ;  /* 0x0000752f0900780c */ /* 0x040fe20003f04270 */
[----:B--2---:R-:W-:-:S05]  /*0080*/  IMAD.WIDE R2, R9, 0x4, R2 ;  /* 0x0000000409027825 */ /* 0x004fca00078e0202 */
[----:B-1----:R0:W-:Y:S07]  /*0090*/  STG.E desc[UR6][R2.64], RZ ;  /* 0x000000ff02007986 */ /* 0x0021ee000c101906 */
[----:B------:R-:W-:Y:S05]  /*00a0*/  @P0 EXIT ;  /* 0x000000000000094d */ /* 0x000fea0003800000 */
[----:B------:R-:W1:Y:S08]  /*00b0*/  LDC.64 R4, c[0x0][0x380] ;  /* 0x0000e000ff047b82 */ /* 0x000e700000000a00 */
[----:B------:R-:W2:Y:S01]  /*00c0*/  LDC.64 R6, c[0x0][0x388] ;  /* 0x0000e200ff067b82 */ /* 0x000ea20000000a00 */
[----:B-1----:R-:W-:-:S05]  /*00d0*/  IMAD.WIDE R4, R9, 0x4, R4 ;  /* 0x0000000409047825 */ /* 0x002fca00078e0204 */
[----:B------:R-:W3:Y:S01]  /*00e0*/  LDG.E R0, desc[UR6][R4.64] ;  /* 0x0000000604007981 */ /* 0x000ee2000c1e1900 */
[----:B--2---:R-:W-:-:S05]  /*00f0*/  IMAD.WIDE R6, R9, 0x4, R6 ;  /* 0x0000000409067825 */ /* 0x004fca00078e0206 */
[----:B------:R-:W3:Y:S02]  /*0100*/  LDG.E R9, desc[UR6][R6.64] ;  /* 0x0000000606097981 */ /* 0x000ee4000c1e1900 */
[----:B---3--:R-:W-:-:S05]  /*0110*/  FFMA R9, R0, R9, RZ ;  /* 0x0000000900097223 */ /* 0x008fca00000000ff */
[----:B------:R1:W-:Y:S04]  /*0120*/  STG.E desc[UR6][R2.64], R9 ;  /* 0x0000000902007986 */ /* 0x0003e8000c101906 */
[----:B------:R-:W2:Y:S04]  /*0130*/  LDG.E R0, desc[UR6][R4.64] ;  /* 0x0000000604007981 */ /* 0x000ea8000c1e1900 */
[----:B------:R-:W2:Y:S02]  /*0140*/  LDG.E R8, desc[UR6][R6.64] ;  /* 0x0000000606087981 */ /* 0x000ea4000c1e1900 */
[----:B--2---:R-:W-:-:S05]  /*0150*/  FFMA R11, R0, R8, R9 ;  /* 0x00000008000b7223 */ /* 0x004fca0000000009 */
[----:B------:R2:W-:Y:S04]  /*0160*/  STG.E desc[UR6][R2.64], R11 ;  /* 0x0000000b02007986 */ /* 0x0005e8000c101906 */
[----:B------:R-:W3:Y:S04]  /*0170*/  LDG.E R0, desc[UR6][R4.64] ;  /* 0x0000000604007981 */ /* 0x000ee8000c1e1900 */
[----:B------:R-:W3:Y:S02]  /*0180*/  LDG.E R8, desc[UR6][R6.64] ;  /* 0x0000000606087981 */ /* 0x000ee4000c1e1900 */
[----:B---3--:R-:W-:-:S05]  /*0190*/  FFMA R13, R0, R8, R11 ;  /* 0x00000008000d7223 */ /* 0x008fca000000000b */
[----:B------:R3:W-:Y:S04]  /*01a0*/  STG.E desc[UR6][R2.64], R13 ;  /* 0x0000000d02007986 */ /* 0x0007e8000c101906 */
[----:B------:R-:W1:Y:S04]  /*01b0*/  LDG.E R0, desc[UR6][R4.64] ;  /* 0x0000000604007981 */ /* 0x000e68000c1e1900 */
[----:B------:R-:W1:Y:S02]  /*01c0*/  LDG.E R8, desc[UR6][R6.64] ;  /* 0x0000000606087981 */ /* 0x000e64000c1e1900 */
[----:B-1----:R-:W-:-:S05]  /*01d0*/  FFMA R9, R0, R8, R13 ;  /* 0x0000000800097223 */ /* 0x002fca000000000d */
        /* <DEDUP_REMOVED lines=57> */
[----:B------:R-:W3:Y:S04]  /*0570*/  LDG.E R0, desc[UR6][R4.64] ;  /* 0x0000000604007981 */ /* 0x000ee8000c1e1900 */
[----:B------:R-:W3:Y:S02]  /*0580*/  LDG.E R8, desc[UR6][R6.64] ;  /* 0x0000000606087981 */ /* 0x000ee4000c1e1900 */
[----:B---3--:R-:W-:-:S05]  /*0590*/  FFMA R15, R0, R8, R13 ;  /* 0x00000008000f7223 */ /* 0x008fca000000000d */
[----:B------:R2:W-:Y:S04]  /*05a0*/  STG.E desc[UR6][R2.64], R15 ;  /* 0x0000000f02007986 */ /* 0x0005e8000c101906 */
[----:B------:R-:W3:Y:S04]  /*05b0*/  LDG.E R0, desc[UR6][R4.64] ;  /* 0x0000000604007981 */ /* 0x000ee8000c1e1900 */
[----:B-1----:R-:W3:Y:S01]  /*05c0*/  LDG.E R9, desc[UR6][R6.64] ;  /* 0x0000000606097981 */ /* 0x002ee2000c1e1900 */
[----:B------:R-:W-:Y:S01]  /*05d0*/  UMOV UR4, 0x14 ;  /* 0x0000001400047882 */ /* 0x000fe20000000000 */
[----:B---3--:R-:W-:-:S05]  /*05e0*/  FFMA R9, R0, R9, R15 ;  /* 0x0000000900097223 */ /* 0x008fca000000000f */
[----:B------:R2:W-:Y:S02]  /*05f0*/  STG.E desc[UR6][R2.64], R9 ;  /* 0x0000000902007986 */ /* 0x0005e4000c101906 */
.L_x_0:
[----:B------:R-:W2:Y:S04]  /*0600*/  LDG.E R0, desc[UR6][R4.64] ;  /* 0x0000000604007981 */ /* 0x000ea8000c1e1900 */
[----:B------:R-:W2:Y:S02]  /*0610*/  LDG.E R8, desc[UR6][R6.64] ;  /* 0x0000000606087981 */ /* 0x000ea4000c1e1900 */
[----:B--2-4-:R-:W-:-:S05]  /*0620*/  FFMA R9, R0, R8, R9 ;  /* 0x0000000800097223 */ /* 0x014fca0000000009 */
        /* <DEDUP_REMOVED lines=213> */
[----:B------:R-:W4:Y:S04]  /*1380*/  LDG.E R0, desc[UR6][R4.64] ;  /* 0x0000000604007981 */ /* 0x000f28000c1e1900 */
[----:B------:R-:W4:Y:S02]  /*1390*/  LDG.E R8, desc[UR6][R6.64] ;  /* 0x0000000606087981 */ /* 0x000f24000c1e1900 */
[----:B----4-:R-:W-:-:S05]  /*13a0*/  FFMA R15, R0, R8, R13 ;  /* 0x00000008000f7223 */ /* 0x010fca000000000d */
[----:B------:R-:W-:Y:S04]  /*13b0*/  STG.E desc[UR6][R2.64], R15 ;  /* 0x0000000f02007986 */ /* 0x000fe8000c101906 */
[----:B------:R-:W4:Y:S04]  /*13c0*/  LDG.E R0, desc[UR6][R4.64] ;  /* 0x0000000604007981 */ /* 0x000f28000c1e1900 */
[----:B------:R-:W4:Y:S02]  /*13d0*/  LDG.E R8, desc[UR6][R6.64] ;  /* 0x0000000606087981 */ /* 0x000f24000c1e1900 */
[----:B----4-:R-:W-:-:S05]  /*13e0*/  FFMA R17, R0, R8, R15 ;  /* 0x0000000800117223 */ /* 0x010fca000000000f */
[----:B------:R-:W-:Y:S04]  /*13f0*/  STG.E desc[UR6][R2.64], R17 ;  /* 0x0000001102007986 */ /* 0x000fe8000c101906 */
[----:B------:R-:W4:Y:S04]  /*1400*/  LDG.E R0, desc[UR6][R4.64] ;  /* 0x0000000604007981 */ /* 0x000f28000c1e1900 */
[----:B-1----:R-:W4:Y:S02]  /*1410*/  LDG.E R9, desc[UR6][R6.64] ;  /* 0x0000000606097981 */ /* 0x002f24000c1e1900 */
[----:B----4-:R-:W-:-:S05]  /*1420*/  FFMA R9, R0, R9, R17 ;  /* 0x0000000900097223 */ /* 0x010fca0000000011 */
        /* <DEDUP_REMOVED lines=10> */
[----:B------:R-:W1:Y:S01]  /*14d0*/  LDG.E R8, desc[UR6][R6.64] ;  /* 0x0000000606087981 */ /* 0x000e62000c1e1900 */
[----:B------:R-:W-:-:S04]  /*14e0*/  UIADD3 UR4, UPT, UPT, UR4, 0x3c, URZ ;  /* 0x0000003c04047890 */ /* 0x000fc8000fffe0ff */
[----:B------:R-:W-:Y:S01]  /*14f0*/  UISETP.NE.AND UP0, UPT, UR4, 0x1f4, UPT ;  /* 0x000001f40400788c */ /* 0x000fe2000bf05270 */
[----:B-1----:R-:W-:-:S05]  /*1500*/  FFMA R9, R0, R8, R13 ;  /* 0x0000000800097223 */ /* 0x002fca000000000d */
[----:B------:R4:W-:Y:S03]  /*1510*/  STG.E desc[UR6][R2.64], R9 ;  /* 0x0000000902007986 */ /* 0x0009e6000c101906 */
[----:B------:R-:W-:Y:S05]  /*1520*/  BRA.U UP0, `(.L_x_0) ;  /* 0xfffffff100347547 */ /* 0x000fea000b83ffff */
[----:B------:R-:W-:Y:S05]  /*1530*/  EXIT ;  /* 0x000000000000794d */ /* 0x000fea0003800000 */
.L_x_1:
[----:B------:R-:W-:-:S00]  /*1540*/  BRA `(.L_x_1) ;  /* 0xfffffffc00fc7947 */ /* 0x000fc0000383ffff */
[----:B------:R-:W-:-:S00]  /*1550*/  NOP ;  /* 0x0000000000007918 */ /* 0x000fc00000000000 */
        /* <DEDUP_REMOVED lines=10> */
.L_x_2:


//--------------------- .nv.shared.reserved.0     --------------------------
	.section	.nv.shared.reserved.0,"aw",@nobits
	.weak		__nv_reservedSMEM_offset_0_alias
	.size		__nv_reservedSMEM_offset_0_alias, 0, 64
	.other		__nv_reservedSMEM_offset_0_alias,@"STO_CUDA_RESERVED_SHARED STV_DEFAULT"
__nv_reservedSMEM_offset_0_alias:
	.zero		0
	.zero		64


//--------------------- .nv.constant0._Z9addKernelPfS_S_ --------------------------
	.section	.nv.constant0._Z9addKernelPfS_S_,"a",@progbits
	.sectionflags	@""
	.align	4
.nv.constant0._Z9addKernelPfS_S_:
	.zero		920


//--------------------- SYMBOLS --------------------------

	.type		.nv.reservedSmem.offset0,@object
	.size		.nv.reservedSmem.offset0,0x4
